//
// Generated by NVIDIA NVVM Compiler
//
// Compiler Build ID: CL-36424714
// Cuda compilation tools, release 13.0, V13.0.88
// Based on NVVM 20.0.0
//

.version 9.0
.target sm_100
.address_size 64

	// .globl	_Z12shortToFloatPKsPfi
.extern .shared .align 16 .b8 sdata[];

.visible .entry _Z12shortToFloatPKsPfi(
	.param .u64 .ptr .align 1 _Z12shortToFloatPKsPfi_param_0,
	.param .u64 .ptr .align 1 _Z12shortToFloatPKsPfi_param_1,
	.param .u32 _Z12shortToFloatPKsPfi_param_2
)
{
	.reg .pred 	%p<2>;
	.reg .b16 	%rs<2>;
	.reg .b32 	%r<6>;
	.reg .b32 	%f<2>;
	.reg .b64 	%rd<9>;

	ld.param.u64 	%rd1, [_Z12shortToFloatPKsPfi_param_0];
	ld.param.u64 	%rd2, [_Z12shortToFloatPKsPfi_param_1];
	ld.param.u32 	%r2, [_Z12shortToFloatPKsPfi_param_2];
	mov.u32 	%r3, %ctaid.x;
	mov.u32 	%r4, %ntid.x;
	mov.u32 	%r5, %tid.x;
	mad.lo.s32 	%r1, %r3, %r4, %r5;
	setp.ge.s32 	%p1, %r1, %r2;
	@%p1 bra 	$L__BB0_2;
	cvta.to.global.u64 	%rd3, %rd1;
	cvta.to.global.u64 	%rd4, %rd2;
	mul.wide.s32 	%rd5, %r1, 2;
	add.s64 	%rd6, %rd3, %rd5;
	ld.global.u16 	%rs1, [%rd6];
	cvt.rn.f32.s16 	%f1, %rs1;
	mul.wide.s32 	%rd7, %r1, 4;
	add.s64 	%rd8, %rd4, %rd7;
	st.global.f32 	[%rd8], %f1;
$L__BB0_2:
	ret;

}
	// .globl	_Z7reduce7ILj512EEvPKfPfj
.visible .entry _Z7reduce7ILj512EEvPKfPfj(
	.param .u64 .ptr .align 1 _Z7reduce7ILj512EEvPKfPfj_param_0,
	.param .u64 .ptr .align 1 _Z7reduce7ILj512EEvPKfPfj_param_1,
	.param .u32 _Z7reduce7ILj512EEvPKfPfj_param_2
)
{
	.reg .pred 	%p<8>;
	.reg .b32 	%r<15>;
	.reg .b32 	%f<39>;
	.reg .b64 	%rd<11>;

	ld.param.u64 	%rd2, [_Z7reduce7ILj512EEvPKfPfj_param_0];
	ld.param.u64 	%rd3, [_Z7reduce7ILj512EEvPKfPfj_param_1];
	ld.param.u32 	%r8, [_Z7reduce7ILj512EEvPKfPfj_param_2];
	mov.u32 	%r1, %tid.x;
	mov.u32 	%r2, %ctaid.x;
	shl.b32 	%r9, %r2, 10;
	or.b32  	%r14, %r9, %r1;
	setp.ge.u32 	%p1, %r14, %r8;
	mov.f32 	%f38, 0f00000000;
	@%p1 bra 	$L__BB1_3;
	cvta.to.global.u64 	%rd1, %rd2;
	mov.u32 	%r10, %nctaid.x;
	shl.b32 	%r4, %r10, 10;
	mov.f32 	%f38, 0f00000000;
$L__BB1_2:
	mul.wide.u32 	%rd4, %r14, 4;
	add.s64 	%rd5, %rd1, %rd4;
	ld.global.f32 	%f6, [%rd5];
	add.s32 	%r11, %r14, 512;
	mul.wide.u32 	%rd6, %r11, 4;
	add.s64 	%rd7, %rd1, %rd6;
	ld.global.f32 	%f7, [%rd7];
	add.f32 	%f8, %f6, %f7;
	add.f32 	%f38, %f38, %f8;
	add.s32 	%r14, %r14, %r4;
	setp.lt.u32 	%p2, %r14, %r8;
	@%p2 bra 	$L__BB1_2;
$L__BB1_3:
	shl.b32 	%r12, %r1, 2;
	mov.u32 	%r13, sdata;
	add.s32 	%r7, %r13, %r12;
	st.shared.f32 	[%r7], %f38;
	bar.sync 	0;
	setp.gt.u32 	%p3, %r1, 255;
	@%p3 bra 	$L__BB1_5;
	ld.shared.f32 	%f9, [%r7+1024];
	ld.shared.f32 	%f10, [%r7];
	add.f32 	%f11, %f9, %f10;
	st.shared.f32 	[%r7], %f11;
$L__BB1_5:
	bar.sync 	0;
	setp.gt.u32 	%p4, %r1, 127;
	@%p4 bra 	$L__BB1_7;
	ld.shared.f32 	%f12, [%r7+512];
	ld.shared.f32 	%f13, [%r7];
	add.f32 	%f14, %f12, %f13;
	st.shared.f32 	[%r7], %f14;
$L__BB1_7:
	bar.sync 	0;
	setp.gt.u32 	%p5, %r1, 63;
	@%p5 bra 	$L__BB1_9;
	ld.shared.f32 	%f15, [%r7+256];
	ld.shared.f32 	%f16, [%r7];
	add.f32 	%f17, %f15, %f16;
	st.shared.f32 	[%r7], %f17;
$L__BB1_9:
	bar.sync 	0;
	setp.gt.u32 	%p6, %r1, 31;
	@%p6 bra 	$L__BB1_12;
	ld.volatile.shared.f32 	%f18, [%r7+128];
	ld.volatile.shared.f32 	%f19, [%r7];
	add.f32 	%f20, %f18, %f19;
	st.volatile.shared.f32 	[%r7], %f20;
	ld.volatile.shared.f32 	%f21, [%r7+64];
	ld.volatile.shared.f32 	%f22, [%r7];
	add.f32 	%f23, %f21, %f22;
	st.volatile.shared.f32 	[%r7], %f23;
	ld.volatile.shared.f32 	%f24, [%r7+32];
	ld.volatile.shared.f32 	%f25, [%r7];
	add.f32 	%f26, %f24, %f25;
	st.volatile.shared.f32 	[%r7], %f26;
	ld.volatile.shared.f32 	%f27, [%r7+16];
	ld.volatile.shared.f32 	%f28, [%r7];
	add.f32 	%f29, %f27, %f28;
	st.volatile.shared.f32 	[%r7], %f29;
	ld.volatile.shared.f32 	%f30, [%r7+8];
	ld.volatile.shared.f32 	%f31, [%r7];
	add.f32 	%f32, %f30, %f31;
	st.volatile.shared.f32 	[%r7], %f32;
	ld.volatile.shared.f32 	%f33, [%r7+4];
	ld.volatile.shared.f32 	%f34, [%r7];
	add.f32 	%f35, %f33, %f34;
	st.volatile.shared.f32 	[%r7], %f35;
	setp.ne.s32 	%p7, %r1, 0;
	@%p7 bra 	$L__BB1_12;
	ld.shared.f32 	%f36, [sdata];
	cvta.to.global.u64 	%rd8, %rd3;
	mul.wide.u32 	%rd9, %r2, 4;
	add.s64 	%rd10, %rd8, %rd9;
	st.global.f32 	[%rd10], %f36;
$L__BB1_12:
	ret;

}


// ===== COMPILED SASS (sm_100) =====

	.target	sm_100

	.elftype	@"ET_EXEC"


//--------------------- .note.nv.tkinfo           --------------------------
	.section	.note.nv.tkinfo,"",@"SHT_NOTE"
	.sectionflags	@"SHF_NOTE_NV_TKINFO"
	.tkinfo
        /*0018*/ 	.word	0x00000002
        /*0030*/ 	.string	""
        /*0030*/ 	.string	"ptxas"
        /*0030*/ 	.string	"Cuda compilation tools, release 13.0, V13.0.88"
        /*0030*/ 	.string	"Build cuda_13.0.r13.0/compiler.36424714_0"
        /*0030*/ 	.string	"-arch sm_100 -m 64 "



//--------------------- .note.nv.cuinfo           --------------------------
	.section	.note.nv.cuinfo,"",@"SHT_NOTE"
	.sectionflags	@"SHF_NOTE_NV_CUINFO"
        /*0018*/ 	.short	0x0002
        /*001a*/ 	.short	0x0064
        /*001c*/ 	.short	0x0082
	.zero		2


//--------------------- .nv.info                  --------------------------
	.section	.nv.info,"",@"SHT_CUDA_INFO"
	.align	4


	//----- nvinfo : EIATTR_REGCOUNT
	.align		4
        /*0000*/ 	.byte	0x04, 0x2f
        /*0002*/ 	.short	(.L_1 - .L_0)
	.align		4
.L_0:
        /*0004*/ 	.word	index@(_Z12shortToFloatPKsPfi)
        /*0008*/ 	.word	0x0000000c


	//----- nvinfo : EIATTR_FRAME_SIZE
	.align		4
.L_1:
        /*000c*/ 	.byte	0x04, 0x11
        /*000e*/ 	.short	(.L_3 - .L_2)
	.align		4
.L_2:
        /*0010*/ 	.word	index@(_Z12shortToFloatPKsPfi)
        /*0014*/ 	.word	0x00000000


	//----- nvinfo : EIATTR_REGCOUNT
	.align		4
.L_3:
        /*0018*/ 	.byte	0x04, 0x2f
        /*001a*/ 	.short	(.L_5 - .L_4)
	.align		4
.L_4:
        /*001c*/ 	.word	index@(_Z7reduce7ILj512EEvPKfPfj)
        /*0020*/ 	.word	0x0000000f


	//----- nvinfo : EIATTR_FRAME_SIZE
	.align		4
.L_5:
        /*0024*/ 	.byte	0x04, 0x11
        /*0026*/ 	.short	(.L_7 - .L_6)
	.align		4
.L_6:
        /*0028*/ 	.word	index@(_Z7reduce7ILj512EEvPKfPfj)
        /*002c*/ 	.word	0x00000000


	//----- nvinfo : EIATTR_MIN_STACK_SIZE
	.align		4
.L_7:
        /*0030*/ 	.byte	0x04, 0x12
        /*0032*/ 	.short	(.L_9 - .L_8)
	.align		4
.L_8:
        /*0034*/ 	.word	index@(_Z7reduce7ILj512EEvPKfPfj)
        /*0038*/ 	.word	0x00000000


	//----- nvinfo : EIATTR_MIN_STACK_SIZE
	.align		4
.L_9:
        /*003c*/ 	.byte	0x04, 0x12
        /*003e*/ 	.short	(.L_11 - .L_10)
	.align		4
.L_10:
        /*0040*/ 	.word	index@(_Z12shortToFloatPKsPfi)
        /*0044*/ 	.word	0x00000000
.L_11:


//--------------------- .nv.compat                --------------------------
	.section	.nv.compat,"",@"SHT_CUDA_COMPAT_INFO"
	.align	4
        /*0000*/ 	.byte	0x02, 0x09, 0x00, 0x00, 0x02, 0x02, 0x01, 0x00, 0x02, 0x05, 0x05, 0x00, 0x03, 0x07, 0x01, 0x01
        /*0010*/ 	.byte	0x02, 0x03, 0x00, 0x00, 0x02, 0x06, 0x01, 0x00, 0x04, 0x0b, 0x08, 0x00, 0x09, 0x00, 0x00, 0x00
        /*0020*/ 	.byte	0x00, 0x00, 0x00, 0x00


//--------------------- .nv.info._Z7reduce7ILj512EEvPKfPfj --------------------------
	.section	.nv.info._Z7reduce7ILj512EEvPKfPfj,"",@"SHT_CUDA_INFO"
	.sectionflags	@""
	.align	4


	//----- nvinfo : EIATTR_CUDA_API_VERSION
	.align		4
        /*0000*/ 	.byte	0x04, 0x37
        /*0002*/ 	.short	(.L_13 - .L_12)
.L_12:
        /*0004*/ 	.word	0x00000082


	//----- nvinfo : EIATTR_KPARAM_INFO
	.align		4
.L_13:
        /*0008*/ 	.byte	0x04, 0x17
        /*000a*/ 	.short	(.L_15 - .L_14)
.L_14:
        /*000c*/ 	.word	0x00000000
        /*0010*/ 	.short	0x0002
        /*0012*/ 	.short	0x0010
        /*0014*/ 	.byte	0x00, 0xf0, 0x11, 0x00


	//----- nvinfo : EIATTR_KPARAM_INFO
	.align		4
.L_15:
        /*0018*/ 	.byte	0x04, 0x17
        /*001a*/ 	.short	(.L_17 - .L_16)
.L_16:
        /*001c*/ 	.word	0x00000000
        /*0020*/ 	.short	0x0001
        /*0022*/ 	.short	0x0008
        /*0024*/ 	.byte	0x00, 0xf5, 0x21, 0x00


	//----- nvinfo : EIATTR_KPARAM_INFO
	.align		4
.L_17:
        /*0028*/ 	.byte	0x04, 0x17
        /*002a*/ 	.short	(.L_19 - .L_18)
.L_18:
        /*002c*/ 	.word	0x00000000
        /*0030*/ 	.short	0x0000
        /*0032*/ 	.short	0x0000
        /*0034*/ 	.byte	0x00, 0xf5, 0x21, 0x00


	//----- nvinfo : EIATTR_SPARSE_MMA_MASK
	.align		4
.L_19:
        /*0038*/ 	.byte	0x03, 0x50
        /*003a*/ 	.short	0x0000


	//----- nvinfo : EIATTR_MAXREG_COUNT
	.align		4
        /*003c*/ 	.byte	0x03, 0x1b
        /*003e*/ 	.short	0x00ff


	//----- nvinfo : EIATTR_NUM_BARRIERS
	.align		4
        /*0040*/ 	.byte	0x02, 0x4c
        /*0042*/ 	.byte	0x01
	.zero		1


	//----- nvinfo : EIATTR_MERCURY_ISA_VERSION
	.align		4
        /*0044*/ 	.byte	0x03, 0x5f
        /*0046*/ 	.short	0x0101


	//----- nvinfo : EIATTR_VRC_CTA_INIT_COUNT
	.align		4
        /*0048*/ 	.byte	0x02, 0x4a
	.zero		1
	.zero		1


	//----- nvinfo : EIATTR_EXIT_INSTR_OFFSETS
	.align		4
        /*004c*/ 	.byte	0x04, 0x1c
        /*004e*/ 	.short	(.L_21 - .L_20)


	//   ....[0]....
.L_20:
        /*0050*/ 	.word	0x00000320


	//   ....[1]....
        /*0054*/ 	.word	0x000004c0


	//   ....[2]....
        /*0058*/ 	.word	0x00000510


	//----- nvinfo : EIATTR_CRS_STACK_SIZE
	.align		4
.L_21:
        /*005c*/ 	.byte	0x04, 0x1e
        /*005e*/ 	.short	(.L_23 - .L_22)
.L_22:
        /*0060*/ 	.word	0x00000000


	//----- nvinfo : EIATTR_CBANK_PARAM_SIZE
	.align		4
.L_23:
        /*0064*/ 	.byte	0x03, 0x19
        /*0066*/ 	.short	0x0014


	//----- nvinfo : EIATTR_PARAM_CBANK
	.align		4
        /*0068*/ 	.byte	0x04, 0x0a
        /*006a*/ 	.short	(.L_25 - .L_24)
	.align		4
.L_24:
        /*006c*/ 	.word	index@(.nv.constant0._Z7reduce7ILj512EEvPKfPfj)
        /*0070*/ 	.short	0x0380
        /*0072*/ 	.short	0x0014


	//----- nvinfo : EIATTR_SW_WAR
	.align		4
.L_25:
        /*0074*/ 	.byte	0x04, 0x36
        /*0076*/ 	.short	(.L_27 - .L_26)
.L_26:
        /*0078*/ 	.word	0x00000008
.L_27:


//--------------------- .nv.info._Z12shortToFloatPKsPfi --------------------------
	.section	.nv.info._Z12shortToFloatPKsPfi,"",@"SHT_CUDA_INFO"
	.sectionflags	@""
	.align	4


	//----- nvinfo : EIATTR_CUDA_API_VERSION
	.align		4
        /*0000*/ 	.byte	0x04, 0x37
        /*0002*/ 	.short	(.L_29 - .L_28)
.L_28:
        /*0004*/ 	.word	0x00000082


	//----- nvinfo : EIATTR_KPARAM_INFO
	.align		4
.L_29:
        /*0008*/ 	.byte	0x04, 0x17
        /*000a*/ 	.short	(.L_31 - .L_30)
.L_30:
        /*000c*/ 	.word	0x00000000
        /*0010*/ 	.short	0x0002
        /*0012*/ 	.short	0x0010
        /*0014*/ 	.byte	0x00, 0xf0, 0x11, 0x00


	//----- nvinfo : EIATTR_KPARAM_INFO
	.align		4
.L_31:
        /*0018*/ 	.byte	0x04, 0x17
        /*001a*/ 	.short	(.L_33 - .L_32)
.L_32:
        /*001c*/ 	.word	0x00000000
        /*0020*/ 	.short	0x0001
        /*0022*/ 	.short	0x0008
        /*0024*/ 	.byte	0x00, 0xf5, 0x21, 0x00


	//----- nvinfo : EIATTR_KPARAM_INFO
	.align		4
.L_33:
        /*0028*/ 	.byte	0x04, 0x17
        /*002a*/ 	.short	(.L_35 - .L_34)
.L_34:
        /*002c*/ 	.word	0x00000000
        /*0030*/ 	.short	0x0000
        /*0032*/ 	.short	0x0000
        /*0034*/ 	.byte	0x00, 0xf5, 0x21, 0x00


	//----- nvinfo : EIATTR_SPARSE_MMA_MASK
	.align		4
.L_35:
        /*0038*/ 	.byte	0x03, 0x50
        /*003a*/ 	.short	0x0000


	//----- nvinfo : EIATTR_MAXREG_COUNT
	.align		4
        /*003c*/ 	.byte	0x03, 0x1b
        /*003e*/ 	.short	0x00ff


	//----- nvinfo : EIATTR_MERCURY_ISA_VERSION
	.align		4
        /*0040*/ 	.byte	0x03, 0x5f
        /*0042*/ 	.short	0x0101


	//----- nvinfo : EIATTR_VRC_CTA_INIT_COUNT
	.align		4
        /*0044*/ 	.byte	0x02, 0x4a
	.zero		1
	.zero		1


	//----- nvinfo : EIATTR_EXIT_INSTR_OFFSETS
	.align		4
        /*0048*/ 	.byte	0x04, 0x1c
        /*004a*/ 	.short	(.L_37 - .L_36)


	//   ....[0]....
.L_36:
        /*004c*/ 	.word	0x00000070


	//   ....[1]....
        /*0050*/ 	.word	0x00000100


	//----- nvinfo : EIATTR_CBANK_PARAM_SIZE
	.align		4
.L_37:
        /*0054*/ 	.byte	0x03, 0x19
        /*0056*/ 	.short	0x0014


	//----- nvinfo : EIATTR_PARAM_CBANK
	.align		4
        /*0058*/ 	.byte	0x04, 0x0a
        /*005a*/ 	.short	(.L_39 - .L_38)
	.align		4
.L_38:
        /*005c*/ 	.word	index@(.nv.constant0._Z12shortToFloatPKsPfi)
        /*0060*/ 	.short	0x0380
        /*0062*/ 	.short	0x0014


	//----- nvinfo : EIATTR_SW_WAR
	.align		4
.L_39:
        /*0064*/ 	.byte	0x04, 0x36
        /*0066*/ 	.short	(.L_41 - .L_40)
.L_40:
        /*0068*/ 	.word	0x00000008
.L_41:


//--------------------- .nv.callgraph             --------------------------
	.section	.nv.callgraph,"",@"SHT_CUDA_CALLGRAPH"
	.align	4
	.sectionentsize	8
	.align		4
        /*0000*/ 	.word	0x00000000
	.align		4
        /*0004*/ 	.word	0xffffffff
	.align		4
        /*0008*/ 	.word	0x00000000
	.align		4
        /*000c*/ 	.word	0xfffffffe
	.align		4
        /*0010*/ 	.word	0x00000000
	.align		4
        /*0014*/ 	.word	0xfffffffd
	.align		4
        /*0018*/ 	.word	0x00000000
	.align		4
        /*001c*/ 	.word	0xfffffffc


//--------------------- .text._Z7reduce7ILj512EEvPKfPfj --------------------------
	.section	.text._Z7reduce7ILj512EEvPKfPfj,"ax",@progbits
	.align	128
        .global         _Z7reduce7ILj512EEvPKfPfj
        .type           _Z7reduce7ILj512EEvPKfPfj,@function
        .size           _Z7reduce7ILj512EEvPKfPfj,(.L_x_5 - _Z7reduce7ILj512EEvPKfPfj)
        .other          _Z7reduce7ILj512EEvPKfPfj,@"STO_CUDA_ENTRY STV_DEFAULT"
_Z7reduce7ILj512EEvPKfPfj:
.text._Z7reduce7ILj512EEvPKfPfj:
[----:B------:R-:W-:Y:S01]  /*0000*/  LDC R1, c[0x0][0x37c] ;  /* 0x0000df00ff017b82 */ /* 0x000fe20000000800 */
[----:B------:R-:W0:Y:S01]  /*0010*/  S2R R0, SR_CTAID.X ;  /* 0x0000000000007919 */ /* 0x000e220000002500 */
[----:B------:R-:W1:Y:S01]  /*0020*/  LDCU UR8, c[0x0][0x390] ;  /* 0x00007200ff0877ac */ /* 0x000e620008000800 */
[----:B------:R-:W-:Y:S01]  /*0030*/  BSSY.RECONVERGENT B0, `(.L_x_0) ;  /* 0x0000015000007945 */ /* 0x000fe20003800200 */
[----:B------:R-:W-:Y:S01]  /*0040*/  HFMA2 R10, -RZ, RZ, 0, 0 ;  /* 0x00000000ff0a7431 */ /* 0x000fe200000001ff */
[----:B------:R-:W2:Y:S01]  /*0050*/  S2R R2, SR_TID.X ;  /* 0x0000000000027919 */ /* 0x000ea20000002100 */
[----:B------:R-:W3:Y:S01]  /*0060*/  LDCU.64 UR6, c[0x0][0x358] ;  /* 0x00006b00ff0677ac */ /* 0x000ee20008000a00 */
[----:B0-----:R-:W-:-:S04]  /*0070*/  SHF.L.U32 R3, R0, 0xa, RZ ;  /* 0x0000000a00037819 */ /* 0x001fc800000006ff */
[----:B--2---:R-:W-:-:S04]  /*0080*/  LOP3.LUT R3, R3, R2, RZ, 0xfc, !PT ;  /* 0x0000000203037212 */ /* 0x004fc800078efcff */
[----:B-1----:R-:W-:-:S13]  /*0090*/  ISETP.GE.U32.AND P0, PT, R3, UR8, PT ;  /* 0x0000000803007c0c */ /* 0x002fda000bf06070 */
[----:B---3--:R-:W-:Y:S05]  /*00a0*/  @P0 BRA `(.L_x_1) ;  /* 0x0000000000340947 */ /* 0x008fea0003800000 */
[----:B------:R-:W0:Y:S01]  /*00b0*/  LDC R12, c[0x0][0x370] ;  /* 0x0000dc00ff0c7b82 */ /* 0x000e220000000800 */
[----:B------:R-:W-:-:S07]  /*00c0*/  MOV R10, RZ ;  /* 0x000000ff000a7202 */ /* 0x000fce0000000f00 */
[----:B------:R-:W1:Y:S02]  /*00d0*/  LDC.64 R8, c[0x0][0x380] ;  /* 0x0000e000ff087b82 */ /* 0x000e640000000a00 */
.L_x_2:
[C---:B------:R-:W-:Y:S01]  /*00e0*/  IADD3 R7, PT, PT, R3.reuse, 0x200, RZ ;  /* 0x0000020003077810 */ /* 0x040fe20007ffe0ff */
[----:B-1----:R-:W-:-:S04]  /*00f0*/  IMAD.WIDE.U32 R4, R3, 0x4, R8 ;  /* 0x0000000403047825 */ /* 0x002fc800078e0008 */
[----:B------:R-:W-:Y:S02]  /*0100*/  IMAD.WIDE.U32 R6, R7, 0x4, R8 ;  /* 0x0000000407067825 */ /* 0x000fe400078e0008 */
[----:B------:R-:W2:Y:S04]  /*0110*/  LDG.E R4, desc[UR6][R4.64] ;  /* 0x0000000604047981 */ /* 0x000ea8000c1e1900 */
[----:B------:R-:W2:Y:S01]  /*0120*/  LDG.E R7, desc[UR6][R6.64] ;  /* 0x0000000606077981 */ /* 0x000ea2000c1e1900 */
[----:B0-----:R-:W-:-:S04]  /*0130*/  LEA R3, R12, R3, 0xa ;  /* 0x000000030c037211 */ /* 0x001fc800078e50ff */
[----:B------:R-:W-:Y:S01]  /*0140*/  ISETP.GE.U32.AND P0, PT, R3, UR8, PT ;  /* 0x0000000803007c0c */ /* 0x000fe2000bf06070 */
[----:B--2---:R-:W-:-:S04]  /*0150*/  FADD R11, R4, R7 ;  /* 0x00000007040b7221 */ /* 0x004fc80000000000 */
[----:B------:R-:W-:-:S08]  /*0160*/  FADD R10, R11, R10 ;  /* 0x0000000a0b0a7221 */ /* 0x000fd00000000000 */
[----:B------:R-:W-:Y:S05]  /*0170*/  @!P0 BRA `(.L_x_2) ;  /* 0xfffffffc00d88947 */ /* 0x000fea000383ffff */
.L_x_1:
[----:B------:R-:W-:Y:S05]  /*0180*/  BSYNC.RECONVERGENT B0 ;  /* 0x0000000000007941 */ /* 0x000fea0003800200 */
.L_x_0:
[----:B------:R-:W0:Y:S01]  /*0190*/  S2UR UR5, SR_CgaCtaId ;  /* 0x00000000000579c3 */ /* 0x000e220000008800 */
[----:B------:R-:W-:Y:S01]  /*01a0*/  UMOV UR4, 0x400 ;  /* 0x0000040000047882 */ /* 0x000fe20000000000 */
[C---:B------:R-:W-:Y:S02]  /*01b0*/  ISETP.GT.U32.AND P1, PT, R2.reuse, 0xff, PT ;  /* 0x000000ff0200780c */ /* 0x040fe40003f24070 */
[----:B------:R-:W-:Y:S01]  /*01c0*/  ISETP.GT.U32.AND P0, PT, R2, 0x7f, PT ;  /* 0x0000007f0200780c */ /* 0x000fe20003f04070 */
[----:B0-----:R-:W-:-:S06]  /*01d0*/  ULEA UR4, UR5, UR4, 0x18 ;  /* 0x0000000405047291 */ /* 0x001fcc000f8ec0ff */
[----:B------:R-:W-:-:S05]  /*01e0*/  LEA R3, R2, UR4, 0x2 ;  /* 0x0000000402037c11 */ /* 0x000fca000f8e10ff */
[----:B------:R-:W-:Y:S01]  /*01f0*/  STS [R3], R10 ;  /* 0x0000000a03007388 */ /* 0x000fe20000000800 */
[----:B------:R-:W-:Y:S06]  /*0200*/  BAR.SYNC.DEFER_BLOCKING 0x0 ;  /* 0x0000000000007b1d */ /* 0x000fec0000010000 */
[----:B------:R-:W-:Y:S04]  /*0210*/  @!P1 LDS R4, [R3+0x400] ;  /* 0x0004000003049984 */ /* 0x000fe80000000800 */
[----:B------:R-:W0:Y:S02]  /*0220*/  @!P1 LDS R5, [R3] ;  /* 0x0000000003059984 */ /* 0x000e240000000800 */
[----:B0-----:R-:W-:-:S05]  /*0230*/  @!P1 FADD R4, R4, R5 ;  /* 0x0000000504049221 */ /* 0x001fca0000000000 */
[----:B------:R-:W-:Y:S01]  /*0240*/  @!P1 STS [R3], R4 ;  /* 0x0000000403009388 */ /* 0x000fe20000000800 */
[----:B------:R-:W-:Y:S01]  /*0250*/  BAR.SYNC.DEFER_BLOCKING 0x0 ;  /* 0x0000000000007b1d */ /* 0x000fe20000010000 */
[----:B------:R-:W-:-:S05]  /*0260*/  ISETP.GT.U32.AND P1, PT, R2, 0x3f, PT ;  /* 0x0000003f0200780c */ /* 0x000fca0003f24070 */
        /* <DEDUP_REMOVED lines=9> */
[----:B------:R0:W-:Y:S01]  /*0300*/  @!P1 STS [R3], R8 ;  /* 0x0000000803009388 */ /* 0x0001e20000000800 */
[----:B------:R-:W-:Y:S06]  /*0310*/  BAR.SYNC.DEFER_BLOCKING 0x0 ;  /* 0x0000000000007b1d */ /* 0x000fec0000010000 */
[----:B------:R-:W-:Y:S05]  /*0320*/  @P0 EXIT ;  /* 0x000000000000094d */ /* 0x000fea0003800000 */
[----:B------:R-:W-:Y:S01]  /*0330*/  LDS R4, [R3+0x80] ;  /* 0x0000800003047984 */ /* 0x000fe20000000800 */
[----:B------:R-:W-:-:S03]  /*0340*/  ISETP.NE.AND P0, PT, R2, RZ, PT ;  /* 0x000000ff0200720c */ /* 0x000fc60003f05270 */
[----:B------:R-:W1:Y:S02]  /*0350*/  LDS R5, [R3] ;  /* 0x0000000003057984 */ /* 0x000e640000000800 */
[----:B-1----:R-:W-:-:S05]  /*0360*/  FADD R4, R4, R5 ;  /* 0x0000000504047221 */ /* 0x002fca0000000000 */
[----:B------:R-:W-:Y:S04]  /*0370*/  STS [R3], R4 ;  /* 0x0000000403007388 */ /* 0x000fe80000000800 */
[----:B------:R-:W-:Y:S04]  /*0380*/  LDS R5, [R3+0x40] ;  /* 0x0000400003057984 */ /* 0x000fe80000000800 */
[----:B------:R-:W1:Y:S02]  /*0390*/  LDS R6, [R3] ;  /* 0x0000000003067984 */ /* 0x000e640000000800 */
[----:B-1----:R-:W-:-:S05]  /*03a0*/  FADD R6, R5, R6 ;  /* 0x0000000605067221 */ /* 0x002fca0000000000 */
[----:B------:R-:W-:Y:S04]  /*03b0*/  STS [R3], R6 ;  /* 0x0000000603007388 */ /* 0x000fe80000000800 */
[----:B------:R-:W-:Y:S04]  /*03c0*/  LDS R5, [R3+0x20] ;  /* 0x0000200003057984 */ /* 0x000fe80000000800 */
[----:B0-----:R-:W0:Y:S02]  /*03d0*/  LDS R8, [R3] ;  /* 0x0000000003087984 */ /* 0x001e240000000800 */
[----:B0-----:R-:W-:-:S05]  /*03e0*/  FADD R8, R5, R8 ;  /* 0x0000000805087221 */ /* 0x001fca0000000000 */
[----:B------:R-:W-:Y:S04]  /*03f0*/  STS [R3], R8 ;  /* 0x0000000803007388 */ /* 0x000fe80000000800 */
[----:B------:R-:W-:Y:S04]  /*0400*/  LDS R5, [R3+0x10] ;  /* 0x0000100003057984 */ /* 0x000fe80000000800 */
[----:B------:R-:W0:Y:S02]  /*0410*/  LDS R10, [R3] ;  /* 0x00000000030a7984 */ /* 0x000e240000000800 */
        /* <DEDUP_REMOVED lines=9> */
[----:B------:R0:W-:Y:S01]  /*04b0*/  STS [R3], R6 ;  /* 0x0000000603007388 */ /* 0x0001e20000000800 */
[----:B------:R-:W-:Y:S05]  /*04c0*/  @P0 EXIT ;  /* 0x000000000000094d */ /* 0x000fea0003800000 */
[----:B------:R-:W1:Y:S01]  /*04d0*/  LDS R5, [UR4] ;  /* 0x00000004ff057984 */ /* 0x000e620008000800 */
[----:B0-----:R-:W0:Y:S02]  /*04e0*/  LDC.64 R2, c[0x0][0x388] ;  /* 0x0000e200ff027b82 */ /* 0x001e240000000a00 */
[----:B0-----:R-:W-:-:S05]  /*04f0*/  IMAD.WIDE.U32 R2, R0, 0x4, R2 ;  /* 0x0000000400027825 */ /* 0x001fca00078e0002 */
[----:B-1----:R-:W-:Y:S01]  /*0500*/  STG.E desc[UR6][R2.64], R5 ;  /* 0x0000000502007986 */ /* 0x002fe2000c101906 */
[----:B------:R-:W-:Y:S05]  /*0510*/  EXIT ;  /* 0x000000000000794d */ /* 0x000fea0003800000 */
.L_x_3:
[----:B------:R-:W-:-:S00]  /*0520*/  BRA `(.L_x_3) ;  /* 0xfffffffc00fc7947 */ /* 0x000fc0000383ffff */
[----:B------:R-:W-:-:S00]  /*0530*/  NOP ;  /* 0x0000000000007918 */ /* 0x000fc00000000000 */
        /* <DEDUP_REMOVED lines=12> */
.L_x_5:


//--------------------- .text._Z12shortToFloatPKsPfi --------------------------
	.section	.text._Z12shortToFloatPKsPfi,"ax",@progbits
	.align	128
        .global         _Z12shortToFloatPKsPfi
        .type           _Z12shortToFloatPKsPfi,@function
        .size           _Z12shortToFloatPKsPfi,(.L_x_6 - _Z12shortToFloatPKsPfi)
        .other          _Z12shortToFloatPKsPfi,@"STO_CUDA_ENTRY STV_DEFAULT"
_Z12shortToFloatPKsPfi:
.text._Z12shortToFloatPKsPfi:
[----:B------:R-:W-:Y:S01]  /*0000*/  LDC R1, c[0x0][0x37c] ;  /* 0x0000df00ff017b82 */ /* 0x000fe20000000800 */
[----:B------:R-:W0:Y:S07]  /*0010*/  S2R R0, SR_TID.X ;  /* 0x0000000000007919 */ /* 0x000e2e0000002100 */
[----:B------:R-:W0:Y:S01]  /*0020*/  S2UR UR4, SR_CTAID.X ;  /* 0x00000000000479c3 */ /* 0x000e220000002500 */
[----:B------:R-:W1:Y:S07]  /*0030*/  LDCU UR5, c[0x0][0x390] ;  /* 0x00007200ff0577ac */ /* 0x000e6e0008000800 */
[----:B------:R-:W0:Y:S02]  /*0040*/  LDC R7, c[0x0][0x360] ;  /* 0x0000d800ff077b82 */ /* 0x000e240000000800 */
[----:B0-----:R-:W-:-:S05]  /*0050*/  IMAD R7, R7, UR4, R0 ;  /* 0x0000000407077c24 */ /* 0x001fca000f8e0200 */
[----:B-1----:R-:W-:-:S13]  /*0060*/  ISETP.GE.AND P0, PT, R7, UR5, PT ;  /* 0x0000000507007c0c */ /* 0x002fda000bf06270 */
[----:B------:R-:W-:Y:S05]  /*0070*/  @P0 EXIT ;  /* 0x000000000000094d */ /* 0x000fea0003800000 */
[----:B------:R-:W0:Y:S01]  /*0080*/  LDC.64 R2, c[0x0][0x380] ;  /* 0x0000e000ff027b82 */ /* 0x000e220000000a00 */
[----:B------:R-:W1:Y:S07]  /*0090*/  LDCU.64 UR4, c[0x0][0x358] ;  /* 0x00006b00ff0477ac */ /* 0x000e6e0008000a00 */
[----:B------:R-:W2:Y:S01]  /*00a0*/  LDC.64 R4, c[0x0][0x388] ;  /* 0x0000e200ff047b82 */ /* 0x000ea20000000a00 */
[----:B0-----:R-:W-:-:S06]  /*00b0*/  IMAD.WIDE R2, R7, 0x2, R2 ;  /* 0x0000000207027825 */ /* 0x001fcc00078e0202 */
[----:B-1----:R-:W3:Y:S01]  /*00c0*/  LDG.E.U16 R2, desc[UR4][R2.64] ;  /* 0x0000000402027981 */ /* 0x002ee2000c1e1500 */
[----:B--2---:R-:W-:Y:S01]  /*00d0*/  IMAD.WIDE R4, R7, 0x4, R4 ;  /* 0x0000000407047825 */ /* 0x004fe200078e0204 */
[----:B---3--:R-:W0:Y:S04]  /*00e0*/  I2F.S16 R9, R2 ;  /* 0x0000000200097306 */ /* 0x008e280000101400 */
[----:B0-----:R-:W-:Y:S01]  /*00f0*/  STG.E desc[UR4][R4.64], R9 ;  /* 0x0000000904007986 */ /* 0x001fe2000c101904 */
[----:B------:R-:W-:Y:S05]  /*0100*/  EXIT ;  /* 0x000000000000794d */ /* 0x000fea0003800000 */
.L_x_4:
        /* <DEDUP_REMOVED lines=15> */
.L_x_6:


//--------------------- .nv.shared._Z7reduce7ILj512EEvPKfPfj --------------------------
	.section	.nv.shared._Z7reduce7ILj512EEvPKfPfj,"aw",@nobits
	.sectionflags	@""
	.align	16
	.zero		1024


//--------------------- .nv.shared.reserved.0     --------------------------
	.section	.nv.shared.reserved.0,"aw",@nobits
	.weak		__nv_reservedSMEM_offset_0_alias
	.size		__nv_reservedSMEM_offset_0_alias, 0, 64
	.other		__nv_reservedSMEM_offset_0_alias,@"STO_CUDA_RESERVED_SHARED STV_DEFAULT"
__nv_reservedSMEM_offset_0_alias:
	.zero		0
	.zero		64


//--------------------- .nv.shared._Z12shortToFloatPKsPfi --------------------------
	.section	.nv.shared._Z12shortToFloatPKsPfi,"aw",@nobits
	.sectionflags	@""
	.align	16
	.zero		1024


//--------------------- .nv.constant0._Z7reduce7ILj512EEvPKfPfj --------------------------
	.section	.nv.constant0._Z7reduce7ILj512EEvPKfPfj,"a",@progbits
	.sectionflags	@""
	.align	4
.nv.constant0._Z7reduce7ILj512EEvPKfPfj:
	.zero		916


//--------------------- .nv.constant0._Z12shortToFloatPKsPfi --------------------------
	.section	.nv.constant0._Z12shortToFloatPKsPfi,"a",@progbits
	.sectionflags	@""
	.align	4
.nv.constant0._Z12shortToFloatPKsPfi:
	.zero		916


//--------------------- SYMBOLS --------------------------

	.type		.nv.reservedSmem.offset0,@object
	.size		.nv.reservedSmem.offset0,0x4
	.type		.nv.reservedSmem.cap,@object
	.size		.nv.reservedSmem.cap,0x4
